//
// Generated by NVIDIA NVVM Compiler
//
// Compiler Build ID: CL-36424714
// Cuda compilation tools, release 13.0, V13.0.88
// Based on NVVM 20.0.0
//

.version 9.0
.target sm_100
.address_size 64

	// .globl	psqt_slice_forward

.visible .entry psqt_slice_forward(
	.param .u64 .ptr .align 1 psqt_slice_forward_param_0,
	.param .u64 .ptr .align 1 psqt_slice_forward_param_1,
	.param .u64 .ptr .align 1 psqt_slice_forward_param_2
)
{
	.reg .pred 	%p<33>;
	.reg .b32 	%r<37>;
	.reg .b32 	%f<68>;
	.reg .b64 	%rd<75>;

	ld.param.u64 	%rd4, [psqt_slice_forward_param_0];
	ld.param.u64 	%rd5, [psqt_slice_forward_param_1];
	ld.param.u64 	%rd3, [psqt_slice_forward_param_2];
	cvta.to.global.u64 	%rd1, %rd5;
	cvta.to.global.u64 	%rd6, %rd4;
	mov.u32 	%r34, %ctaid.x;
	mov.u32 	%r35, %tid.x;
	add.s32 	%r1, %r34, %r35;
	shl.b32 	%r36, %r1, 5;
	mul.wide.u32 	%rd7, %r36, 4;
	add.s64 	%rd2, %rd6, %rd7;
	ld.global.u32 	%r2, [%rd2];
	setp.eq.s32 	%p1, %r2, -1;
	mov.f32 	%f67, 0f00000000;
	@%p1 bra 	$L__BB0_33;
	mul.wide.s32 	%rd8, %r2, 4;
	add.s64 	%rd9, %rd1, %rd8;
	ld.global.f32 	%f35, [%rd9];
	add.f32 	%f67, %f35, 0f00000000;
	ld.global.u32 	%r3, [%rd2+4];
	setp.eq.s32 	%p2, %r3, -1;
	@%p2 bra 	$L__BB0_33;
	mul.wide.s32 	%rd10, %r3, 4;
	add.s64 	%rd11, %rd1, %rd10;
	ld.global.f32 	%f36, [%rd11];
	add.f32 	%f67, %f67, %f36;
	ld.global.u32 	%r4, [%rd2+8];
	setp.eq.s32 	%p3, %r4, -1;
	@%p3 bra 	$L__BB0_33;
	mul.wide.s32 	%rd12, %r4, 4;
	add.s64 	%rd13, %rd1, %rd12;
	ld.global.f32 	%f37, [%rd13];
	add.f32 	%f67, %f67, %f37;
	ld.global.u32 	%r5, [%rd2+12];
	setp.eq.s32 	%p4, %r5, -1;
	@%p4 bra 	$L__BB0_33;
	mul.wide.s32 	%rd14, %r5, 4;
	add.s64 	%rd15, %rd1, %rd14;
	ld.global.f32 	%f38, [%rd15];
	add.f32 	%f67, %f67, %f38;
	ld.global.u32 	%r6, [%rd2+16];
	setp.eq.s32 	%p5, %r6, -1;
	@%p5 bra 	$L__BB0_33;
	mul.wide.s32 	%rd16, %r6, 4;
	add.s64 	%rd17, %rd1, %rd16;
	ld.global.f32 	%f39, [%rd17];
	add.f32 	%f67, %f67, %f39;
	ld.global.u32 	%r7, [%rd2+20];
	setp.eq.s32 	%p6, %r7, -1;
	@%p6 bra 	$L__BB0_33;
	mul.wide.s32 	%rd18, %r7, 4;
	add.s64 	%rd19, %rd1, %rd18;
	ld.global.f32 	%f40, [%rd19];
	add.f32 	%f67, %f67, %f40;
	ld.global.u32 	%r8, [%rd2+24];
	setp.eq.s32 	%p7, %r8, -1;
	@%p7 bra 	$L__BB0_33;
	mul.wide.s32 	%rd20, %r8, 4;
	add.s64 	%rd21, %rd1, %rd20;
	ld.global.f32 	%f41, [%rd21];
	add.f32 	%f67, %f67, %f41;
	ld.global.u32 	%r9, [%rd2+28];
	setp.eq.s32 	%p8, %r9, -1;
	@%p8 bra 	$L__BB0_33;
	mul.wide.s32 	%rd22, %r9, 4;
	add.s64 	%rd23, %rd1, %rd22;
	ld.global.f32 	%f42, [%rd23];
	add.f32 	%f67, %f67, %f42;
	ld.global.u32 	%r10, [%rd2+32];
	setp.eq.s32 	%p9, %r10, -1;
	@%p9 bra 	$L__BB0_33;
	mul.wide.s32 	%rd24, %r10, 4;
	add.s64 	%rd25, %rd1, %rd24;
	ld.global.f32 	%f43, [%rd25];
	add.f32 	%f67, %f67, %f43;
	ld.global.u32 	%r11, [%rd2+36];
	setp.eq.s32 	%p10, %r11, -1;
	@%p10 bra 	$L__BB0_33;
	mul.wide.s32 	%rd26, %r11, 4;
	add.s64 	%rd27, %rd1, %rd26;
	ld.global.f32 	%f44, [%rd27];
	add.f32 	%f67, %f67, %f44;
	ld.global.u32 	%r12, [%rd2+40];
	setp.eq.s32 	%p11, %r12, -1;
	@%p11 bra 	$L__BB0_33;
	mul.wide.s32 	%rd28, %r12, 4;
	add.s64 	%rd29, %rd1, %rd28;
	ld.global.f32 	%f45, [%rd29];
	add.f32 	%f67, %f67, %f45;
	ld.global.u32 	%r13, [%rd2+44];
	setp.eq.s32 	%p12, %r13, -1;
	@%p12 bra 	$L__BB0_33;
	mul.wide.s32 	%rd30, %r13, 4;
	add.s64 	%rd31, %rd1, %rd30;
	ld.global.f32 	%f46, [%rd31];
	add.f32 	%f67, %f67, %f46;
	ld.global.u32 	%r14, [%rd2+48];
	setp.eq.s32 	%p13, %r14, -1;
	@%p13 bra 	$L__BB0_33;
	mul.wide.s32 	%rd32, %r14, 4;
	add.s64 	%rd33, %rd1, %rd32;
	ld.global.f32 	%f47, [%rd33];
	add.f32 	%f67, %f67, %f47;
	ld.global.u32 	%r15, [%rd2+52];
	setp.eq.s32 	%p14, %r15, -1;
	@%p14 bra 	$L__BB0_33;
	mul.wide.s32 	%rd34, %r15, 4;
	add.s64 	%rd35, %rd1, %rd34;
	ld.global.f32 	%f48, [%rd35];
	add.f32 	%f67, %f67, %f48;
	ld.global.u32 	%r16, [%rd2+56];
	setp.eq.s32 	%p15, %r16, -1;
	@%p15 bra 	$L__BB0_33;
	mul.wide.s32 	%rd36, %r16, 4;
	add.s64 	%rd37, %rd1, %rd36;
	ld.global.f32 	%f49, [%rd37];
	add.f32 	%f67, %f67, %f49;
	ld.global.u32 	%r17, [%rd2+60];
	setp.eq.s32 	%p16, %r17, -1;
	@%p16 bra 	$L__BB0_33;
	mul.wide.s32 	%rd38, %r17, 4;
	add.s64 	%rd39, %rd1, %rd38;
	ld.global.f32 	%f50, [%rd39];
	add.f32 	%f67, %f67, %f50;
	ld.global.u32 	%r18, [%rd2+64];
	setp.eq.s32 	%p17, %r18, -1;
	@%p17 bra 	$L__BB0_33;
	mul.wide.s32 	%rd40, %r18, 4;
	add.s64 	%rd41, %rd1, %rd40;
	ld.global.f32 	%f51, [%rd41];
	add.f32 	%f67, %f67, %f51;
	ld.global.u32 	%r19, [%rd2+68];
	setp.eq.s32 	%p18, %r19, -1;
	@%p18 bra 	$L__BB0_33;
	mul.wide.s32 	%rd42, %r19, 4;
	add.s64 	%rd43, %rd1, %rd42;
	ld.global.f32 	%f52, [%rd43];
	add.f32 	%f67, %f67, %f52;
	ld.global.u32 	%r20, [%rd2+72];
	setp.eq.s32 	%p19, %r20, -1;
	@%p19 bra 	$L__BB0_33;
	mul.wide.s32 	%rd44, %r20, 4;
	add.s64 	%rd45, %rd1, %rd44;
	ld.global.f32 	%f53, [%rd45];
	add.f32 	%f67, %f67, %f53;
	ld.global.u32 	%r21, [%rd2+76];
	setp.eq.s32 	%p20, %r21, -1;
	@%p20 bra 	$L__BB0_33;
	mul.wide.s32 	%rd46, %r21, 4;
	add.s64 	%rd47, %rd1, %rd46;
	ld.global.f32 	%f54, [%rd47];
	add.f32 	%f67, %f67, %f54;
	ld.global.u32 	%r22, [%rd2+80];
	setp.eq.s32 	%p21, %r22, -1;
	@%p21 bra 	$L__BB0_33;
	mul.wide.s32 	%rd48, %r22, 4;
	add.s64 	%rd49, %rd1, %rd48;
	ld.global.f32 	%f55, [%rd49];
	add.f32 	%f67, %f67, %f55;
	ld.global.u32 	%r23, [%rd2+84];
	setp.eq.s32 	%p22, %r23, -1;
	@%p22 bra 	$L__BB0_33;
	mul.wide.s32 	%rd50, %r23, 4;
	add.s64 	%rd51, %rd1, %rd50;
	ld.global.f32 	%f56, [%rd51];
	add.f32 	%f67, %f67, %f56;
	ld.global.u32 	%r24, [%rd2+88];
	setp.eq.s32 	%p23, %r24, -1;
	@%p23 bra 	$L__BB0_33;
	mul.wide.s32 	%rd52, %r24, 4;
	add.s64 	%rd53, %rd1, %rd52;
	ld.global.f32 	%f57, [%rd53];
	add.f32 	%f67, %f67, %f57;
	ld.global.u32 	%r25, [%rd2+92];
	setp.eq.s32 	%p24, %r25, -1;
	@%p24 bra 	$L__BB0_33;
	mul.wide.s32 	%rd54, %r25, 4;
	add.s64 	%rd55, %rd1, %rd54;
	ld.global.f32 	%f58, [%rd55];
	add.f32 	%f67, %f67, %f58;
	ld.global.u32 	%r26, [%rd2+96];
	setp.eq.s32 	%p25, %r26, -1;
	@%p25 bra 	$L__BB0_33;
	mul.wide.s32 	%rd56, %r26, 4;
	add.s64 	%rd57, %rd1, %rd56;
	ld.global.f32 	%f59, [%rd57];
	add.f32 	%f67, %f67, %f59;
	ld.global.u32 	%r27, [%rd2+100];
	setp.eq.s32 	%p26, %r27, -1;
	@%p26 bra 	$L__BB0_33;
	mul.wide.s32 	%rd58, %r27, 4;
	add.s64 	%rd59, %rd1, %rd58;
	ld.global.f32 	%f60, [%rd59];
	add.f32 	%f67, %f67, %f60;
	ld.global.u32 	%r28, [%rd2+104];
	setp.eq.s32 	%p27, %r28, -1;
	@%p27 bra 	$L__BB0_33;
	mul.wide.s32 	%rd60, %r28, 4;
	add.s64 	%rd61, %rd1, %rd60;
	ld.global.f32 	%f61, [%rd61];
	add.f32 	%f67, %f67, %f61;
	ld.global.u32 	%r29, [%rd2+108];
	setp.eq.s32 	%p28, %r29, -1;
	@%p28 bra 	$L__BB0_33;
	mul.wide.s32 	%rd62, %r29, 4;
	add.s64 	%rd63, %rd1, %rd62;
	ld.global.f32 	%f62, [%rd63];
	add.f32 	%f67, %f67, %f62;
	ld.global.u32 	%r30, [%rd2+112];
	setp.eq.s32 	%p29, %r30, -1;
	@%p29 bra 	$L__BB0_33;
	mul.wide.s32 	%rd64, %r30, 4;
	add.s64 	%rd65, %rd1, %rd64;
	ld.global.f32 	%f63, [%rd65];
	add.f32 	%f67, %f67, %f63;
	ld.global.u32 	%r31, [%rd2+116];
	setp.eq.s32 	%p30, %r31, -1;
	@%p30 bra 	$L__BB0_33;
	mul.wide.s32 	%rd66, %r31, 4;
	add.s64 	%rd67, %rd1, %rd66;
	ld.global.f32 	%f64, [%rd67];
	add.f32 	%f67, %f67, %f64;
	ld.global.u32 	%r32, [%rd2+120];
	setp.eq.s32 	%p31, %r32, -1;
	@%p31 bra 	$L__BB0_33;
	mul.wide.s32 	%rd68, %r32, 4;
	add.s64 	%rd69, %rd1, %rd68;
	ld.global.f32 	%f65, [%rd69];
	add.f32 	%f67, %f67, %f65;
	ld.global.u32 	%r33, [%rd2+124];
	setp.eq.s32 	%p32, %r33, -1;
	@%p32 bra 	$L__BB0_33;
	mul.wide.s32 	%rd70, %r33, 4;
	add.s64 	%rd71, %rd1, %rd70;
	ld.global.f32 	%f66, [%rd71];
	add.f32 	%f67, %f67, %f66;
$L__BB0_33:
	cvta.to.global.u64 	%rd72, %rd3;
	mul.wide.u32 	%rd73, %r1, 4;
	add.s64 	%rd74, %rd72, %rd73;
	st.global.f32 	[%rd74], %f67;
	ret;

}
	// .globl	psqt_slice_backward
.visible .entry psqt_slice_backward(
	.param .u64 .ptr .align 1 psqt_slice_backward_param_0,
	.param .u64 .ptr .align 1 psqt_slice_backward_param_1,
	.param .u64 .ptr .align 1 psqt_slice_backward_param_2,
	.param .u64 .ptr .align 1 psqt_slice_backward_param_3
)
{
	.reg .pred 	%p<33>;
	.reg .b32 	%r<37>;
	.reg .b32 	%f<34>;
	.reg .b64 	%rd<75>;

	ld.param.u64 	%rd3, [psqt_slice_backward_param_0];
	ld.param.u64 	%rd4, [psqt_slice_backward_param_2];
	ld.param.u64 	%rd5, [psqt_slice_backward_param_3];
	cvta.to.global.u64 	%rd1, %rd4;
	cvta.to.global.u64 	%rd6, %rd3;
	cvta.to.global.u64 	%rd7, %rd5;
	mov.u32 	%r33, %ctaid.x;
	mov.u32 	%r34, %tid.x;
	add.s32 	%r35, %r33, %r34;
	shl.b32 	%r36, %r35, 5;
	mul.wide.u32 	%rd8, %r35, 4;
	add.s64 	%rd9, %rd7, %rd8;
	ld.global.f32 	%f1, [%rd9];
	mul.wide.u32 	%rd10, %r36, 4;
	add.s64 	%rd2, %rd6, %rd10;
	ld.global.u32 	%r1, [%rd2];
	setp.eq.s32 	%p1, %r1, -1;
	@%p1 bra 	$L__BB1_33;
	mul.wide.s32 	%rd11, %r1, 4;
	add.s64 	%rd12, %rd1, %rd11;
	atom.global.add.f32 	%f2, [%rd12], %f1;
	ld.global.u32 	%r2, [%rd2+4];
	setp.eq.s32 	%p2, %r2, -1;
	@%p2 bra 	$L__BB1_33;
	mul.wide.s32 	%rd13, %r2, 4;
	add.s64 	%rd14, %rd1, %rd13;
	atom.global.add.f32 	%f3, [%rd14], %f1;
	ld.global.u32 	%r3, [%rd2+8];
	setp.eq.s32 	%p3, %r3, -1;
	@%p3 bra 	$L__BB1_33;
	mul.wide.s32 	%rd15, %r3, 4;
	add.s64 	%rd16, %rd1, %rd15;
	atom.global.add.f32 	%f4, [%rd16], %f1;
	ld.global.u32 	%r4, [%rd2+12];
	setp.eq.s32 	%p4, %r4, -1;
	@%p4 bra 	$L__BB1_33;
	mul.wide.s32 	%rd17, %r4, 4;
	add.s64 	%rd18, %rd1, %rd17;
	atom.global.add.f32 	%f5, [%rd18], %f1;
	ld.global.u32 	%r5, [%rd2+16];
	setp.eq.s32 	%p5, %r5, -1;
	@%p5 bra 	$L__BB1_33;
	mul.wide.s32 	%rd19, %r5, 4;
	add.s64 	%rd20, %rd1, %rd19;
	atom.global.add.f32 	%f6, [%rd20], %f1;
	ld.global.u32 	%r6, [%rd2+20];
	setp.eq.s32 	%p6, %r6, -1;
	@%p6 bra 	$L__BB1_33;
	mul.wide.s32 	%rd21, %r6, 4;
	add.s64 	%rd22, %rd1, %rd21;
	atom.global.add.f32 	%f7, [%rd22], %f1;
	ld.global.u32 	%r7, [%rd2+24];
	setp.eq.s32 	%p7, %r7, -1;
	@%p7 bra 	$L__BB1_33;
	mul.wide.s32 	%rd23, %r7, 4;
	add.s64 	%rd24, %rd1, %rd23;
	atom.global.add.f32 	%f8, [%rd24], %f1;
	ld.global.u32 	%r8, [%rd2+28];
	setp.eq.s32 	%p8, %r8, -1;
	@%p8 bra 	$L__BB1_33;
	mul.wide.s32 	%rd25, %r8, 4;
	add.s64 	%rd26, %rd1, %rd25;
	atom.global.add.f32 	%f9, [%rd26], %f1;
	ld.global.u32 	%r9, [%rd2+32];
	setp.eq.s32 	%p9, %r9, -1;
	@%p9 bra 	$L__BB1_33;
	mul.wide.s32 	%rd27, %r9, 4;
	add.s64 	%rd28, %rd1, %rd27;
	atom.global.add.f32 	%f10, [%rd28], %f1;
	ld.global.u32 	%r10, [%rd2+36];
	setp.eq.s32 	%p10, %r10, -1;
	@%p10 bra 	$L__BB1_33;
	mul.wide.s32 	%rd29, %r10, 4;
	add.s64 	%rd30, %rd1, %rd29;
	atom.global.add.f32 	%f11, [%rd30], %f1;
	ld.global.u32 	%r11, [%rd2+40];
	setp.eq.s32 	%p11, %r11, -1;
	@%p11 bra 	$L__BB1_33;
	mul.wide.s32 	%rd31, %r11, 4;
	add.s64 	%rd32, %rd1, %rd31;
	atom.global.add.f32 	%f12, [%rd32], %f1;
	ld.global.u32 	%r12, [%rd2+44];
	setp.eq.s32 	%p12, %r12, -1;
	@%p12 bra 	$L__BB1_33;
	mul.wide.s32 	%rd33, %r12, 4;
	add.s64 	%rd34, %rd1, %rd33;
	atom.global.add.f32 	%f13, [%rd34], %f1;
	ld.global.u32 	%r13, [%rd2+48];
	setp.eq.s32 	%p13, %r13, -1;
	@%p13 bra 	$L__BB1_33;
	mul.wide.s32 	%rd35, %r13, 4;
	add.s64 	%rd36, %rd1, %rd35;
	atom.global.add.f32 	%f14, [%rd36], %f1;
	ld.global.u32 	%r14, [%rd2+52];
	setp.eq.s32 	%p14, %r14, -1;
	@%p14 bra 	$L__BB1_33;
	mul.wide.s32 	%rd37, %r14, 4;
	add.s64 	%rd38, %rd1, %rd37;
	atom.global.add.f32 	%f15, [%rd38], %f1;
	ld.global.u32 	%r15, [%rd2+56];
	setp.eq.s32 	%p15, %r15, -1;
	@%p15 bra 	$L__BB1_33;
	mul.wide.s32 	%rd39, %r15, 4;
	add.s64 	%rd40, %rd1, %rd39;
	atom.global.add.f32 	%f16, [%rd40], %f1;
	ld.global.u32 	%r16, [%rd2+60];
	setp.eq.s32 	%p16, %r16, -1;
	@%p16 bra 	$L__BB1_33;
	mul.wide.s32 	%rd41, %r16, 4;
	add.s64 	%rd42, %rd1, %rd41;
	atom.global.add.f32 	%f17, [%rd42], %f1;
	ld.global.u32 	%r17, [%rd2+64];
	setp.eq.s32 	%p17, %r17, -1;
	@%p17 bra 	$L__BB1_33;
	mul.wide.s32 	%rd43, %r17, 4;
	add.s64 	%rd44, %rd1, %rd43;
	atom.global.add.f32 	%f18, [%rd44], %f1;
	ld.global.u32 	%r18, [%rd2+68];
	setp.eq.s32 	%p18, %r18, -1;
	@%p18 bra 	$L__BB1_33;
	mul.wide.s32 	%rd45, %r18, 4;
	add.s64 	%rd46, %rd1, %rd45;
	atom.global.add.f32 	%f19, [%rd46], %f1;
	ld.global.u32 	%r19, [%rd2+72];
	setp.eq.s32 	%p19, %r19, -1;
	@%p19 bra 	$L__BB1_33;
	mul.wide.s32 	%rd47, %r19, 4;
	add.s64 	%rd48, %rd1, %rd47;
	atom.global.add.f32 	%f20, [%rd48], %f1;
	ld.global.u32 	%r20, [%rd2+76];
	setp.eq.s32 	%p20, %r20, -1;
	@%p20 bra 	$L__BB1_33;
	mul.wide.s32 	%rd49, %r20, 4;
	add.s64 	%rd50, %rd1, %rd49;
	atom.global.add.f32 	%f21, [%rd50], %f1;
	ld.global.u32 	%r21, [%rd2+80];
	setp.eq.s32 	%p21, %r21, -1;
	@%p21 bra 	$L__BB1_33;
	mul.wide.s32 	%rd51, %r21, 4;
	add.s64 	%rd52, %rd1, %rd51;
	atom.global.add.f32 	%f22, [%rd52], %f1;
	ld.global.u32 	%r22, [%rd2+84];
	setp.eq.s32 	%p22, %r22, -1;
	@%p22 bra 	$L__BB1_33;
	mul.wide.s32 	%rd53, %r22, 4;
	add.s64 	%rd54, %rd1, %rd53;
	atom.global.add.f32 	%f23, [%rd54], %f1;
	ld.global.u32 	%r23, [%rd2+88];
	setp.eq.s32 	%p23, %r23, -1;
	@%p23 bra 	$L__BB1_33;
	mul.wide.s32 	%rd55, %r23, 4;
	add.s64 	%rd56, %rd1, %rd55;
	atom.global.add.f32 	%f24, [%rd56], %f1;
	ld.global.u32 	%r24, [%rd2+92];
	setp.eq.s32 	%p24, %r24, -1;
	@%p24 bra 	$L__BB1_33;
	mul.wide.s32 	%rd57, %r24, 4;
	add.s64 	%rd58, %rd1, %rd57;
	atom.global.add.f32 	%f25, [%rd58], %f1;
	ld.global.u32 	%r25, [%rd2+96];
	setp.eq.s32 	%p25, %r25, -1;
	@%p25 bra 	$L__BB1_33;
	mul.wide.s32 	%rd59, %r25, 4;
	add.s64 	%rd60, %rd1, %rd59;
	atom.global.add.f32 	%f26, [%rd60], %f1;
	ld.global.u32 	%r26, [%rd2+100];
	setp.eq.s32 	%p26, %r26, -1;
	@%p26 bra 	$L__BB1_33;
	mul.wide.s32 	%rd61, %r26, 4;
	add.s64 	%rd62, %rd1, %rd61;
	atom.global.add.f32 	%f27, [%rd62], %f1;
	ld.global.u32 	%r27, [%rd2+104];
	setp.eq.s32 	%p27, %r27, -1;
	@%p27 bra 	$L__BB1_33;
	mul.wide.s32 	%rd63, %r27, 4;
	add.s64 	%rd64, %rd1, %rd63;
	atom.global.add.f32 	%f28, [%rd64], %f1;
	ld.global.u32 	%r28, [%rd2+108];
	setp.eq.s32 	%p28, %r28, -1;
	@%p28 bra 	$L__BB1_33;
	mul.wide.s32 	%rd65, %r28, 4;
	add.s64 	%rd66, %rd1, %rd65;
	atom.global.add.f32 	%f29, [%rd66], %f1;
	ld.global.u32 	%r29, [%rd2+112];
	setp.eq.s32 	%p29, %r29, -1;
	@%p29 bra 	$L__BB1_33;
	mul.wide.s32 	%rd67, %r29, 4;
	add.s64 	%rd68, %rd1, %rd67;
	atom.global.add.f32 	%f30, [%rd68], %f1;
	ld.global.u32 	%r30, [%rd2+116];
	setp.eq.s32 	%p30, %r30, -1;
	@%p30 bra 	$L__BB1_33;
	mul.wide.s32 	%rd69, %r30, 4;
	add.s64 	%rd70, %rd1, %rd69;
	atom.global.add.f32 	%f31, [%rd70], %f1;
	ld.global.u32 	%r31, [%rd2+120];
	setp.eq.s32 	%p31, %r31, -1;
	@%p31 bra 	$L__BB1_33;
	mul.wide.s32 	%rd71, %r31, 4;
	add.s64 	%rd72, %rd1, %rd71;
	atom.global.add.f32 	%f32, [%rd72], %f1;
	ld.global.u32 	%r32, [%rd2+124];
	setp.eq.s32 	%p32, %r32, -1;
	@%p32 bra 	$L__BB1_33;
	mul.wide.s32 	%rd73, %r32, 4;
	add.s64 	%rd74, %rd1, %rd73;
	atom.global.add.f32 	%f33, [%rd74], %f1;
$L__BB1_33:
	ret;

}


// ===== COMPILED SASS (sm_100) =====

	.target	sm_100

	.elftype	@"ET_EXEC"


//--------------------- .note.nv.tkinfo           --------------------------
	.section	.note.nv.tkinfo,"",@"SHT_NOTE"
	.sectionflags	@"SHF_NOTE_NV_TKINFO"
	.tkinfo
        /*0018*/ 	.word	0x00000002
        /*0030*/ 	.string	""
        /*0030*/ 	.string	"ptxas"
        /*0030*/ 	.string	"Cuda compilation tools, release 13.0, V13.0.88"
        /*0030*/ 	.string	"Build cuda_13.0.r13.0/compiler.36424714_0"
        /*0030*/ 	.string	"-arch sm_100 -m 64 "



//--------------------- .note.nv.cuinfo           --------------------------
	.section	.note.nv.cuinfo,"",@"SHT_NOTE"
	.sectionflags	@"SHF_NOTE_NV_CUINFO"
        /*0018*/ 	.short	0x0002
        /*001a*/ 	.short	0x0064
        /*001c*/ 	.short	0x0082
	.zero		2


//--------------------- .nv.info                  --------------------------
	.section	.nv.info,"",@"SHT_CUDA_INFO"
	.align	4


	//----- nvinfo : EIATTR_REGCOUNT
	.align		4
        /*0000*/ 	.byte	0x04, 0x2f
        /*0002*/ 	.short	(.L_1 - .L_0)
	.align		4
.L_0:
        /*0004*/ 	.word	index@(psqt_slice_forward)
        /*0008*/ 	.word	0x0000000e


	//----- nvinfo : EIATTR_FRAME_SIZE
	.align		4
.L_1:
        /*000c*/ 	.byte	0x04, 0x11
        /*000e*/ 	.short	(.L_3 - .L_2)
	.align		4
.L_2:
        /*0010*/ 	.word	index@(psqt_slice_forward)
        /*0014*/ 	.word	0x00000000


	//----- nvinfo : EIATTR_REGCOUNT
	.align		4
.L_3:
        /*0018*/ 	.byte	0x04, 0x2f
        /*001a*/ 	.short	(.L_5 - .L_4)
	.align		4
.L_4:
        /*001c*/ 	.word	index@(psqt_slice_backward)
        /*0020*/ 	.word	0x0000000e


	//----- nvinfo : EIATTR_FRAME_SIZE
	.align		4
.L_5:
        /*0024*/ 	.byte	0x04, 0x11
        /*0026*/ 	.short	(.L_7 - .L_6)
	.align		4
.L_6:
        /*0028*/ 	.word	index@(psqt_slice_backward)
        /*002c*/ 	.word	0x00000000


	//----- nvinfo : EIATTR_MIN_STACK_SIZE
	.align		4
.L_7:
        /*0030*/ 	.byte	0x04, 0x12
        /*0032*/ 	.short	(.L_9 - .L_8)
	.align		4
.L_8:
        /*0034*/ 	.word	index@(psqt_slice_backward)
        /*0038*/ 	.word	0x00000000


	//----- nvinfo : EIATTR_MIN_STACK_SIZE
	.align		4
.L_9:
        /*003c*/ 	.byte	0x04, 0x12
        /*003e*/ 	.short	(.L_11 - .L_10)
	.align		4
.L_10:
        /*0040*/ 	.word	index@(psqt_slice_forward)
        /*0044*/ 	.word	0x00000000
.L_11:


//--------------------- .nv.compat                --------------------------
	.section	.nv.compat,"",@"SHT_CUDA_COMPAT_INFO"
	.align	4
        /*0000*/ 	.byte	0x02, 0x09, 0x00, 0x00, 0x02, 0x02, 0x01, 0x00, 0x02, 0x05, 0x05, 0x00, 0x03, 0x07, 0x01, 0x01
        /*0010*/ 	.byte	0x02, 0x03, 0x00, 0x00, 0x02, 0x06, 0x01, 0x00, 0x04, 0x0b, 0x08, 0x00, 0x09, 0x00, 0x00, 0x00
        /*0020*/ 	.byte	0x00, 0x00, 0x00, 0x00


//--------------------- .nv.info.psqt_slice_backward --------------------------
	.section	.nv.info.psqt_slice_backward,"",@"SHT_CUDA_INFO"
	.sectionflags	@""
	.align	4


	//----- nvinfo : EIATTR_CUDA_API_VERSION
	.align		4
        /*0000*/ 	.byte	0x04, 0x37
        /*0002*/ 	.short	(.L_13 - .L_12)
.L_12:
        /*0004*/ 	.word	0x00000082


	//----- nvinfo : EIATTR_KPARAM_INFO
	.align		4
.L_13:
        /*0008*/ 	.byte	0x04, 0x17
        /*000a*/ 	.short	(.L_15 - .L_14)
.L_14:
        /*000c*/ 	.word	0x00000000
        /*0010*/ 	.short	0x0003
        /*0012*/ 	.short	0x0018
        /*0014*/ 	.byte	0x00, 0xf5, 0x21, 0x00


	//----- nvinfo : EIATTR_KPARAM_INFO
	.align		4
.L_15:
        /*0018*/ 	.byte	0x04, 0x17
        /*001a*/ 	.short	(.L_17 - .L_16)
.L_16:
        /*001c*/ 	.word	0x00000000
        /*0020*/ 	.short	0x0002
        /*0022*/ 	.short	0x0010
        /*0024*/ 	.byte	0x00, 0xf5, 0x21, 0x00


	//----- nvinfo : EIATTR_KPARAM_INFO
	.align		4
.L_17:
        /*0028*/ 	.byte	0x04, 0x17
        /*002a*/ 	.short	(.L_19 - .L_18)
.L_18:
        /*002c*/ 	.word	0x00000000
        /*0030*/ 	.short	0x0001
        /*0032*/ 	.short	0x0008
        /*0034*/ 	.byte	0x00, 0xf5, 0x21, 0x00


	//----- nvinfo : EIATTR_KPARAM_INFO
	.align		4
.L_19:
        /*0038*/ 	.byte	0x04, 0x17
        /*003a*/ 	.short	(.L_21 - .L_20)
.L_20:
        /*003c*/ 	.word	0x00000000
        /*0040*/ 	.short	0x0000
        /*0042*/ 	.short	0x0000
        /*0044*/ 	.byte	0x00, 0xf5, 0x21, 0x00


	//----- nvinfo : EIATTR_SPARSE_MMA_MASK
	.align		4
.L_21:
        /*0048*/ 	.byte	0x03, 0x50
        /*004a*/ 	.short	0x0000


	//----- nvinfo : EIATTR_MAXREG_COUNT
	.align		4
        /*004c*/ 	.byte	0x03, 0x1b
        /*004e*/ 	.short	0x00ff


	//----- nvinfo : EIATTR_MERCURY_ISA_VERSION
	.align		4
        /*0050*/ 	.byte	0x03, 0x5f
        /*0052*/ 	.short	0x0101


	//----- nvinfo : EIATTR_VRC_CTA_INIT_COUNT
	.align		4
        /*0054*/ 	.byte	0x02, 0x4a
	.zero		1
	.zero		1


	//----- nvinfo : EIATTR_EXIT_INSTR_OFFSETS
	.align		4
        /*0058*/ 	.byte	0x04, 0x1c
        /*005a*/ 	.short	(.L_23 - .L_22)


	//   ....[0]....
.L_22:
        /*005c*/ 	.word	0x000000c0


	//   ....[1]....
        /*0060*/ 	.word	0x00000130


	//   ....[2]....
        /*0064*/ 	.word	0x00000180


	//   ....[3]....
        /*0068*/ 	.word	0x000001d0


	//   ....[4]....
        /*006c*/ 	.word	0x00000220


	//   ....[5]....
        /*0070*/ 	.word	0x00000270


	//   ....[6]....
        /*0074*/ 	.word	0x000002c0


	//   ....[7]....
        /*0078*/ 	.word	0x00000310


	//   ....[8]....
        /*007c*/ 	.word	0x00000360


	//   ....[9]....
        /*0080*/ 	.word	0x000003b0


	//   ....[10]....
        /*0084*/ 	.word	0x00000400


	//   ....[11]....
        /*0088*/ 	.word	0x00000450


	//   ....[12]....
        /*008c*/ 	.word	0x000004a0


	//   ....[13]....
        /*0090*/ 	.word	0x000004f0


	//   ....[14]....
        /*0094*/ 	.word	0x00000540


	//   ....[15]....
        /*0098*/ 	.word	0x00000590


	//   ....[16]....
        /*009c*/ 	.word	0x000005e0


	//   ....[17]....
        /*00a0*/ 	.word	0x00000630


	//   ....[18]....
        /*00a4*/ 	.word	0x00000680


	//   ....[19]....
        /*00a8*/ 	.word	0x000006d0


	//   ....[20]....
        /*00ac*/ 	.word	0x00000720


	//   ....[21]....
        /*00b0*/ 	.word	0x00000770


	//   ....[22]....
        /*00b4*/ 	.word	0x000007c0


	//   ....[23]....
        /*00b8*/ 	.word	0x00000810


	//   ....[24]....
        /*00bc*/ 	.word	0x00000860


	//   ....[25]....
        /*00c0*/ 	.word	0x000008b0


	//   ....[26]....
        /*00c4*/ 	.word	0x00000900


	//   ....[27]....
        /*00c8*/ 	.word	0x00000950


	//   ....[28]....
        /*00cc*/ 	.word	0x000009a0


	//   ....[29]....
        /*00d0*/ 	.word	0x000009f0


	//   ....[30]....
        /*00d4*/ 	.word	0x00000a40


	//   ....[31]....
        /*00d8*/ 	.word	0x00000a90


	//   ....[32]....
        /*00dc*/ 	.word	0x00000ac0


	//----- nvinfo : EIATTR_CBANK_PARAM_SIZE
	.align		4
.L_23:
        /*00e0*/ 	.byte	0x03, 0x19
        /*00e2*/ 	.short	0x0020


	//----- nvinfo : EIATTR_PARAM_CBANK
	.align		4
        /*00e4*/ 	.byte	0x04, 0x0a
        /*00e6*/ 	.short	(.L_25 - .L_24)
	.align		4
.L_24:
        /*00e8*/ 	.word	index@(.nv.constant0.psqt_slice_backward)
        /*00ec*/ 	.short	0x0380
        /*00ee*/ 	.short	0x0020


	//----- nvinfo : EIATTR_SW_WAR
	.align		4
.L_25:
        /*00f0*/ 	.byte	0x04, 0x36
        /*00f2*/ 	.short	(.L_27 - .L_26)
.L_26:
        /*00f4*/ 	.word	0x00000008
.L_27:


//--------------------- .nv.info.psqt_slice_forward --------------------------
	.section	.nv.info.psqt_slice_forward,"",@"SHT_CUDA_INFO"
	.sectionflags	@""
	.align	4


	//----- nvinfo : EIATTR_CUDA_API_VERSION
	.align		4
        /*0000*/ 	.byte	0x04, 0x37
        /*0002*/ 	.short	(.L_29 - .L_28)
.L_28:
        /*0004*/ 	.word	0x00000082


	//----- nvinfo : EIATTR_KPARAM_INFO
	.align		4
.L_29:
        /*0008*/ 	.byte	0x04, 0x17
        /*000a*/ 	.short	(.L_31 - .L_30)
.L_30:
        /*000c*/ 	.word	0x00000000
        /*0010*/ 	.short	0x0002
        /*0012*/ 	.short	0x0010
        /*0014*/ 	.byte	0x00, 0xf5, 0x21, 0x00


	//----- nvinfo : EIATTR_KPARAM_INFO
	.align		4
.L_31:
        /*0018*/ 	.byte	0x04, 0x17
        /*001a*/ 	.short	(.L_33 - .L_32)
.L_32:
        /*001c*/ 	.word	0x00000000
        /*0020*/ 	.short	0x0001
        /*0022*/ 	.short	0x0008
        /*0024*/ 	.byte	0x00, 0xf5, 0x21, 0x00


	//----- nvinfo : EIATTR_KPARAM_INFO
	.align		4
.L_33:
        /*0028*/ 	.byte	0x04, 0x17
        /*002a*/ 	.short	(.L_35 - .L_34)
.L_34:
        /*002c*/ 	.word	0x00000000
        /*0030*/ 	.short	0x0000
        /*0032*/ 	.short	0x0000
        /*0034*/ 	.byte	0x00, 0xf5, 0x21, 0x00


	//----- nvinfo : EIATTR_SPARSE_MMA_MASK
	.align		4
.L_35:
        /*0038*/ 	.byte	0x03, 0x50
        /*003a*/ 	.short	0x0000


	//----- nvinfo : EIATTR_MAXREG_COUNT
	.align		4
        /*003c*/ 	.byte	0x03, 0x1b
        /*003e*/ 	.short	0x00ff


	//----- nvinfo : EIATTR_MERCURY_ISA_VERSION
	.align		4
        /*0040*/ 	.byte	0x03, 0x5f
        /*0042*/ 	.short	0x0101


	//----- nvinfo : EIATTR_VRC_CTA_INIT_COUNT
	.align		4
        /*0044*/ 	.byte	0x02, 0x4a
	.zero		1
	.zero		1


	//----- nvinfo : EIATTR_EXIT_INSTR_OFFSETS
	.align		4
        /*0048*/ 	.byte	0x04, 0x1c
        /*004a*/ 	.short	(.L_37 - .L_36)


	//   ....[0]....
.L_36:
        /*004c*/ 	.word	0x00000ce0


	//----- nvinfo : EIATTR_CRS_STACK_SIZE
	.align		4
.L_37:
        /*0050*/ 	.byte	0x04, 0x1e
        /*0052*/ 	.short	(.L_39 - .L_38)
.L_38:
        /*0054*/ 	.word	0x00000000


	//----- nvinfo : EIATTR_CBANK_PARAM_SIZE
	.align		4
.L_39:
        /*0058*/ 	.byte	0x03, 0x19
        /*005a*/ 	.short	0x0018


	//----- nvinfo : EIATTR_PARAM_CBANK
	.align		4
        /*005c*/ 	.byte	0x04, 0x0a
        /*005e*/ 	.short	(.L_41 - .L_40)
	.align		4
.L_40:
        /*0060*/ 	.word	index@(.nv.constant0.psqt_slice_forward)
        /*0064*/ 	.short	0x0380
        /*0066*/ 	.short	0x0018


	//----- nvinfo : EIATTR_SW_WAR
	.align		4
.L_41:
        /*0068*/ 	.byte	0x04, 0x36
        /*006a*/ 	.short	(.L_43 - .L_42)
.L_42:
        /*006c*/ 	.word	0x00000008
.L_43:


//--------------------- .nv.callgraph             --------------------------
	.section	.nv.callgraph,"",@"SHT_CUDA_CALLGRAPH"
	.align	4
	.sectionentsize	8
	.align		4
        /*0000*/ 	.word	0x00000000
	.align		4
        /*0004*/ 	.word	0xffffffff
	.align		4
        /*0008*/ 	.word	0x00000000
	.align		4
        /*000c*/ 	.word	0xfffffffe
	.align		4
        /*0010*/ 	.word	0x00000000
	.align		4
        /*0014*/ 	.word	0xfffffffd
	.align		4
        /*0018*/ 	.word	0x00000000
	.align		4
        /*001c*/ 	.word	0xfffffffc


//--------------------- .text.psqt_slice_backward --------------------------
	.section	.text.psqt_slice_backward,"ax",@progbits
	.align	128
        .global         psqt_slice_backward
        .type           psqt_slice_backward,@function
        .size           psqt_slice_backward,(.L_x_4 - psqt_slice_backward)
        .other          psqt_slice_backward,@"STO_CUDA_ENTRY STV_DEFAULT"
psqt_slice_backward:
.text.psqt_slice_backward:
[----:B------:R-:W-:Y:S01]  /*0000*/  LDC R1, c[0x0][0x37c] ;  /* 0x0000df00ff017b82 */ /* 0x000fe20000000800 */
[----:B------:R-:W0:Y:S07]  /*0010*/  S2R R5, SR_TID.X ;  /* 0x0000000000057919 */ /* 0x000e2e0000002100 */
[----:B------:R-:W0:Y:S01]  /*0020*/  S2UR UR6, SR_CTAID.X ;  /* 0x00000000000679c3 */ /* 0x000e220000002500 */
[----:B------:R-:W1:Y:S07]  /*0030*/  LDCU.64 UR4, c[0x0][0x358] ;  /* 0x00006b00ff0477ac */ /* 0x000e6e0008000a00 */
[----:B------:R-:W2:Y:S01]  /*0040*/  LDC.64 R2, c[0x0][0x380] ;  /* 0x0000e000ff027b82 */ /* 0x000ea20000000a00 */
[----:B0-----:R-:W-:-:S04]  /*0050*/  IADD3 R5, PT, PT, R5, UR6, RZ ;  /* 0x0000000605057c10 */ /* 0x001fc8000fffe0ff */
[----:B------:R-:W-:-:S05]  /*0060*/  SHF.L.U32 R7, R5, 0x5, RZ ;  /* 0x0000000505077819 */ /* 0x000fca00000006ff */
[----:B--2---:R-:W-:Y:S02]  /*0070*/  IMAD.WIDE.U32 R2, R7, 0x4, R2 ;  /* 0x0000000407027825 */ /* 0x004fe400078e0002 */
[----:B------:R-:W0:Y:S03]  /*0080*/  LDC.64 R6, c[0x0][0x398] ;  /* 0x0000e600ff067b82 */ /* 0x000e260000000a00 */
[----:B-1----:R-:W2:Y:S01]  /*0090*/  LDG.E R9, desc[UR4][R2.64] ;  /* 0x0000000402097981 */ /* 0x002ea2000c1e1900 */
[----:B0-----:R-:W-:Y:S01]  /*00a0*/  IMAD.WIDE.U32 R6, R5, 0x4, R6 ;  /* 0x0000000405067825 */ /* 0x001fe200078e0006 */
[----:B--2---:R-:W-:-:S13]  /*00b0*/  ISETP.NE.AND P0, PT, R9, -0x1, PT ;  /* 0xffffffff0900780c */ /* 0x004fda0003f05270 */
[----:B------:R-:W-:Y:S05]  /*00c0*/  @!P0 EXIT ;  /* 0x000000000000894d */ /* 0x000fea0003800000 */
[----:B------:R-:W2:Y:S01]  /*00d0*/  LDG.E R0, desc[UR4][R6.64] ;  /* 0x0000000406007981 */ /* 0x000ea2000c1e1900 */
[----:B------:R-:W0:Y:S02]  /*00e0*/  LDC.64 R4, c[0x0][0x390] ;  /* 0x0000e400ff047b82 */ /* 0x000e240000000a00 */
[----:B0-----:R-:W-:-:S05]  /*00f0*/  IMAD.WIDE R8, R9, 0x4, R4 ;  /* 0x0000000409087825 */ /* 0x001fca00078e0204 */
[----:B--2---:R0:W-:Y:S04]  /*0100*/  REDG.E.ADD.F32.FTZ.RN.STRONG.GPU desc[UR4][R8.64], R0 ;  /* 0x00000000080079a6 */ /* 0x0041e8000c12f304 */
[----:B------:R-:W2:Y:S02]  /*0110*/  LDG.E R11, desc[UR4][R2.64+0x4] ;  /* 0x00000404020b7981 */ /* 0x000ea4000c1e1900 */
[----:B--2---:R-:W-:-:S13]  /*0120*/  ISETP.NE.AND P0, PT, R11, -0x1, PT ;  /* 0xffffffff0b00780c */ /* 0x004fda0003f05270 */
[----:B0-----:R-:W-:Y:S05]  /*0130*/  @!P0 EXIT ;  /* 0x000000000000894d */ /* 0x001fea0003800000 */
[----:B------:R-:W-:-:S05]  /*0140*/  IMAD.WIDE R6, R11, 0x4, R4 ;  /* 0x000000040b067825 */ /* 0x000fca00078e0204 */
[----:B------:R0:W-:Y:S04]  /*0150*/  REDG.E.ADD.F32.FTZ.RN.STRONG.GPU desc[UR4][R6.64], R0 ;  /* 0x00000000060079a6 */ /* 0x0001e8000c12f304 */
        /* <DEDUP_REMOVED lines=149> */
[----:B------:R-:W-:Y:S01]  /*0ab0*/  REDG.E.ADD.F32.FTZ.RN.STRONG.GPU desc[UR4][R4.64], R0 ;  /* 0x00000000040079a6 */ /* 0x000fe2000c12f304 */
[----:B------:R-:W-:Y:S05]  /*0ac0*/  EXIT ;  /* 0x000000000000794d */ /* 0x000fea0003800000 */
.L_x_0:
[----:B------:R-:W-:-:S00]  /*0ad0*/  BRA `(.L_x_0) ;  /* 0xfffffffc00fc7947 */ /* 0x000fc0000383ffff */
[----:B------:R-:W-:-:S00]  /*0ae0*/  NOP ;  /* 0x0000000000007918 */ /* 0x000fc00000000000 */
        /* <DEDUP_REMOVED lines=9> */
.L_x_4:


//--------------------- .text.psqt_slice_forward  --------------------------
	.section	.text.psqt_slice_forward,"ax",@progbits
	.align	128
        .global         psqt_slice_forward
        .type           psqt_slice_forward,@function
        .size           psqt_slice_forward,(.L_x_5 - psqt_slice_forward)
        .other          psqt_slice_forward,@"STO_CUDA_ENTRY STV_DEFAULT"
psqt_slice_forward:
.text.psqt_slice_forward:
[----:B------:R-:W-:Y:S01]  /*0000*/  LDC R1, c[0x0][0x37c] ;  /* 0x0000df00ff017b82 */ /* 0x000fe20000000800 */
[----:B------:R-:W0:Y:S07]  /*0010*/  S2R R0, SR_TID.X ;  /* 0x0000000000007919 */ /* 0x000e2e0000002100 */
[----:B------:R-:W0:Y:S01]  /*0020*/  S2UR UR6, SR_CTAID.X ;  /* 0x00000000000679c3 */ /* 0x000e220000002500 */
[----:B------:R-:W1:Y:S07]  /*0030*/  LDCU.64 UR4, c[0x0][0x358] ;  /* 0x00006b00ff0477ac */ /* 0x000e6e0008000a00 */
[----:B------:R-:W2:Y:S01]  /*0040*/  LDC.64 R2, c[0x0][0x380] ;  /* 0x0000e000ff027b82 */ /* 0x000ea20000000a00 */
[----:B0-----:R-:W-:-:S04]  /*0050*/  IADD3 R0, PT, PT, R0, UR6, RZ ;  /* 0x0000000600007c10 */ /* 0x001fc8000fffe0ff */
[----:B------:R-:W-:-:S05]  /*0060*/  SHF.L.U32 R5, R0, 0x5, RZ ;  /* 0x0000000500057819 */ /* 0x000fca00000006ff */
[----:B--2---:R-:W-:-:S05]  /*0070*/  IMAD.WIDE.U32 R2, R5, 0x4, R2 ;  /* 0x0000000405027825 */ /* 0x004fca00078e0002 */
[----:B-1----:R-:W2:Y:S01]  /*0080*/  LDG.E R9, desc[UR4][R2.64] ;  /* 0x0000000402097981 */ /* 0x002ea2000c1e1900 */
[----:B------:R-:W-:Y:S01]  /*0090*/  BSSY.RECONVERGENT B0, `(.L_x_1) ;  /* 0x00000c1000007945 */ /* 0x000fe20003800200 */
[----:B------:R-:W-:Y:S01]  /*00a0*/  HFMA2 R6, -RZ, RZ, 0, 0 ;  /* 0x00000000ff067431 */ /* 0x000fe200000001ff */
[----:B--2---:R-:W-:-:S13]  /*00b0*/  ISETP.NE.AND P0, PT, R9, -0x1, PT ;  /* 0xffffffff0900780c */ /* 0x004fda0003f05270 */
[----:B------:R-:W-:Y:S05]  /*00c0*/  @!P0 BRA `(.L_x_2) ;  /* 0x0000000800f48947 */ /* 0x000fea0003800000 */
[----:B------:R-:W0:Y:S01]  /*00d0*/  LDC.64 R4, c[0x0][0x388] ;  /* 0x0000e200ff047b82 */ /* 0x000e220000000a00 */
[----:B------:R-:W2:Y:S01]  /*00e0*/  LDG.E R7, desc[UR4][R2.64+0x4] ;  /* 0x0000040402077981 */ /* 0x000ea2000c1e1900 */
[----:B0-----:R-:W-:-:S06]  /*00f0*/  IMAD.WIDE R8, R9, 0x4, R4 ;  /* 0x0000000409087825 */ /* 0x001fcc00078e0204 */
[----:B------:R-:W3:Y:S01]  /*0100*/  LDG.E R8, desc[UR4][R8.64] ;  /* 0x0000000408087981 */ /* 0x000ee2000c1e1900 */
[----:B--2---:R-:W-:Y:S01]  /*0110*/  ISETP.NE.AND P0, PT, R7, -0x1, PT ;  /* 0xffffffff0700780c */ /* 0x004fe20003f05270 */
[----:B---3--:R-:W-:-:S12]  /*0120*/  FADD R6, RZ, R8 ;  /* 0x00000008ff067221 */ /* 0x008fd80000000000 */
[----:B------:R-:W-:Y:S05]  /*0130*/  @!P0 BRA `(.L_x_2) ;  /* 0x0000000800d88947 */ /* 0x000fea0003800000 */
[----:B------:R-:W2:Y:S01]  /*0140*/  LDG.E R11, desc[UR4][R2.64+0x8] ;  /* 0x00000804020b7981 */ /* 0x000ea2000c1e1900 */
[----:B------:R-:W-:-:S06]  /*0150*/  IMAD.WIDE R8, R7, 0x4, R4 ;  /* 0x0000000407087825 */ /* 0x000fcc00078e0204 */
[----:B------:R-:W3:Y:S01]  /*0160*/  LDG.E R9, desc[UR4][R8.64] ;  /* 0x0000000408097981 */ /* 0x000ee2000c1e1900 */
[----:B--2---:R-:W-:Y:S01]  /*0170*/  ISETP.NE.AND P0, PT, R11, -0x1, PT ;  /* 0xffffffff0b00780c */ /* 0x004fe20003f05270 */
[----:B---3--:R-:W-:-:S12]  /*0180*/  FADD R6, R6, R9 ;  /* 0x0000000906067221 */ /* 0x008fd80000000000 */
        /* <DEDUP_REMOVED lines=172> */
[----:B--2---:R-:W-:-:S13]  /*0c50*/  ISETP.NE.AND P0, PT, R3, -0x1, PT ;  /* 0xffffffff0300780c */ /* 0x004fda0003f05270 */
[----:B------:R-:W-:-:S06]  /*0c60*/  @P0 IMAD.WIDE R4, R3, 0x4, R4 ;  /* 0x0000000403040825 */ /* 0x000fcc00078e0204 */
[----:B------:R-:W2:Y:S01]  /*0c70*/  @P0 LDG.E R5, desc[UR4][R4.64] ;  /* 0x0000000404050981 */ /* 0x000ea2000c1e1900 */
[----:B---3--:R-:W-:-:S04]  /*0c80*/  FADD R6, R6, R9 ;  /* 0x0000000906067221 */ /* 0x008fc80000000000 */
[----:B--2---:R-:W-:-:S07]  /*0c90*/  @P0 FADD R6, R6, R5 ;  /* 0x0000000506060221 */ /* 0x004fce0000000000 */
.L_x_2:
[----:B------:R-:W-:Y:S05]  /*0ca0*/  BSYNC.RECONVERGENT B0 ;  /* 0x0000000000007941 */ /* 0x000fea0003800200 */
.L_x_1:
[----:B------:R-:W0:Y:S02]  /*0cb0*/  LDC.64 R2, c[0x0][0x390] ;  /* 0x0000e400ff027b82 */ /* 0x000e240000000a00 */
[----:B0-----:R-:W-:-:S05]  /*0cc0*/  IMAD.WIDE.U32 R2, R0, 0x4, R2 ;  /* 0x0000000400027825 */ /* 0x001fca00078e0002 */
[----:B------:R-:W-:Y:S01]  /*0cd0*/  STG.E desc[UR4][R2.64], R6 ;  /* 0x0000000602007986 */ /* 0x000fe2000c101904 */
[----:B------:R-:W-:Y:S05]  /*0ce0*/  EXIT ;  /* 0x000000000000794d */ /* 0x000fea0003800000 */
.L_x_3:
        /* <DEDUP_REMOVED lines=9> */
.L_x_5:


//--------------------- .nv.shared.reserved.0     --------------------------
	.section	.nv.shared.reserved.0,"aw",@nobits
	.weak		__nv_reservedSMEM_offset_0_alias
	.size		__nv_reservedSMEM_offset_0_alias, 0, 64
	.other		__nv_reservedSMEM_offset_0_alias,@"STO_CUDA_RESERVED_SHARED STV_DEFAULT"
__nv_reservedSMEM_offset_0_alias:
	.zero		0
	.zero		64


//--------------------- .nv.constant0.psqt_slice_backward --------------------------
	.section	.nv.constant0.psqt_slice_backward,"a",@progbits
	.sectionflags	@""
	.align	4
.nv.constant0.psqt_slice_backward:
	.zero		928


//--------------------- .nv.constant0.psqt_slice_forward --------------------------
	.section	.nv.constant0.psqt_slice_forward,"a",@progbits
	.sectionflags	@""
	.align	4
.nv.constant0.psqt_slice_forward:
	.zero		920


//--------------------- SYMBOLS --------------------------

	.type		.nv.reservedSmem.offset0,@object
	.size		.nv.reservedSmem.offset0,0x4
